	.headerflags	@"EF_CUDA_TEXMODE_UNIFIED EF_CUDA_64BIT_ADDRESS EF_CUDA_ACCELERATORS EF_CUDA_SM90 EF_CUDA_VIRTUAL_SM(EF_CUDA_SM90)"
	.elftype	@"ET_EXEC"


//--------------------- .nv.info                  --------------------------
	.section	.nv.info,"",@"SHT_CUDA_INFO"
	.align	4


	//----- nvinfo : EIATTR_REGCOUNT
	.align		4
        /*0000*/ 	.byte	0x04, 0x2f
        /*0002*/ 	.short	(.L_1 - .L_0)
	.align		4
.L_0:
        /*0004*/ 	.word	index@(triton_poi_fused_repeat_1)
        /*0008*/ 	.word	0x0000000d


	//----- nvinfo : EIATTR_MIN_STACK_SIZE
	.align		4
.L_1:
        /*000c*/ 	.byte	0x04, 0x12
        /*000e*/ 	.short	(.L_3 - .L_2)
	.align		4
.L_2:
        /*0010*/ 	.word	index@(triton_poi_fused_repeat_1)
        /*0014*/ 	.word	0x00000000


	//----- nvinfo : EIATTR_FRAME_SIZE
	.align		4
.L_3:
        /*0018*/ 	.byte	0x04, 0x11
        /*001a*/ 	.short	(.L_5 - .L_4)
	.align		4
.L_4:
        /*001c*/ 	.word	index@(triton_poi_fused_repeat_1)
        /*0020*/ 	.word	0x00000000


	//----- nvinfo : EIATTR_MIN_STACK_SIZE
	.align		4
.L_5:
        /*0024*/ 	.byte	0x04, 0x12
        /*0026*/ 	.short	(.L_7 - .L_6)
	.align		4
.L_6:
        /*0028*/ 	.word	index@(triton_poi_fused_repeat_1)
        /*002c*/ 	.word	0x00000000
.L_7:


//--------------------- .nv.info.triton_poi_fused_repeat_1 --------------------------
	.section	.nv.info.triton_poi_fused_repeat_1,"",@"SHT_CUDA_INFO"
	.sectionflags	@""
	.align	4


	//----- nvinfo : EIATTR_CUDA_API_VERSION
	.align		4
        /*0000*/ 	.byte	0x04, 0x37
        /*0002*/ 	.short	(.L_9 - .L_8)
.L_8:
        /*0004*/ 	.word	0x0000007c


	//----- nvinfo : EIATTR_KPARAM_INFO
	.align		4
.L_9:
        /*0008*/ 	.byte	0x04, 0x17
        /*000a*/ 	.short	(.L_11 - .L_10)
.L_10:
        /*000c*/ 	.word	0x00000000
        /*0010*/ 	.short	0x0003
        /*0012*/ 	.short	0x0018
        /*0014*/ 	.byte	0x00, 0xf0, 0x11, 0x00


	//----- nvinfo : EIATTR_KPARAM_INFO
	.align		4
.L_11:
        /*0018*/ 	.byte	0x04, 0x17
        /*001a*/ 	.short	(.L_13 - .L_12)
.L_12:
        /*001c*/ 	.word	0x00000000
        /*0020*/ 	.short	0x0002
        /*0022*/ 	.short	0x0010
        /*0024*/ 	.byte	0x00, 0xf4, 0x21, 0x00


	//----- nvinfo : EIATTR_KPARAM_INFO
	.align		4
.L_13:
        /*0028*/ 	.byte	0x04, 0x17
        /*002a*/ 	.short	(.L_15 - .L_14)
.L_14:
        /*002c*/ 	.word	0x00000000
        /*0030*/ 	.short	0x0001
        /*0032*/ 	.short	0x0008
        /*0034*/ 	.byte	0x00, 0xf4, 0x21, 0x00


	//----- nvinfo : EIATTR_KPARAM_INFO
	.align		4
.L_15:
        /*0038*/ 	.byte	0x04, 0x17
        /*003a*/ 	.short	(.L_17 - .L_16)
.L_16:
        /*003c*/ 	.word	0x00000000
        /*0040*/ 	.short	0x0000
        /*0042*/ 	.short	0x0000
        /*0044*/ 	.byte	0x00, 0xf4, 0x21, 0x00


	//----- nvinfo : EIATTR_SPARSE_MMA_MASK
	.align		4
.L_17:
        /*0048*/ 	.byte	0x03, 0x50
        /*004a*/ 	.short	0x0000


	//----- nvinfo : EIATTR_MAXREG_COUNT
	.align		4
        /*004c*/ 	.byte	0x03, 0x1b
        /*004e*/ 	.short	0x00ff


	//----- nvinfo : EIATTR_EXIT_INSTR_OFFSETS
	.align		4
        /*0050*/ 	.byte	0x04, 0x1c
        /*0052*/ 	.short	(.L_19 - .L_18)


	//   ....[0]....
.L_18:
        /*0054*/ 	.word	0x000002a0


	//----- nvinfo : EIATTR_REQNTID
	.align		4
.L_19:
        /*0058*/ 	.byte	0x04, 0x10
        /*005a*/ 	.short	(.L_21 - .L_20)
.L_20:
        /*005c*/ 	.word	0x00000080
        /*0060*/ 	.word	0x00000001
        /*0064*/ 	.word	0x00000001


	//----- nvinfo : EIATTR_CBANK_PARAM_SIZE
	.align		4
.L_21:
        /*0068*/ 	.byte	0x03, 0x19
        /*006a*/ 	.short	0x001c


	//----- nvinfo : EIATTR_PARAM_CBANK
	.align		4
        /*006c*/ 	.byte	0x04, 0x0a
        /*006e*/ 	.short	(.L_23 - .L_22)
	.align		4
.L_22:
        /*0070*/ 	.word	index@(.nv.constant0.triton_poi_fused_repeat_1)
        /*0074*/ 	.short	0x0210
        /*0076*/ 	.short	0x001c


	//----- nvinfo : EIATTR_SW_WAR
	.align		4
.L_23:
        /*0078*/ 	.byte	0x04, 0x36
        /*007a*/ 	.short	(.L_25 - .L_24)
.L_24:
        /*007c*/ 	.word	0x00000008
.L_25:


//--------------------- .nv.callgraph             --------------------------
	.section	.nv.callgraph,"",@"SHT_CUDA_CALLGRAPH"
	.align	4
	.sectionentsize	8
	.align		4
        /*0000*/ 	.word	0x00000000
	.align		4
        /*0004*/ 	.word	0xffffffff
	.align		4
        /*0008*/ 	.word	0x00000000
	.align		4
        /*000c*/ 	.word	0xfffffffe
	.align		4
        /*0010*/ 	.word	0x00000000
	.align		4
        /*0014*/ 	.word	0xfffffffd
	.align		4
        /*0018*/ 	.word	0x00000000
	.align		4
        /*001c*/ 	.word	0xfffffffc


//--------------------- .text.triton_poi_fused_repeat_1 --------------------------
	.section	.text.triton_poi_fused_repeat_1,"ax",@progbits
	.align	128
        .global         triton_poi_fused_repeat_1
        .type           triton_poi_fused_repeat_1,@function
        .size           triton_poi_fused_repeat_1,(.L_x_1 - triton_poi_fused_repeat_1)
        .other          triton_poi_fused_repeat_1,@"STO_CUDA_ENTRY STV_DEFAULT"
triton_poi_fused_repeat_1:
.text.triton_poi_fused_repeat_1:
[----:B------:R-:W-:Y:S01]  /*0000*/  LDC R1, c[0x0][0x28] ;  /* 0x00000a00ff017b82 */ /* 0x000fe20000000800 */
[----:B------:R-:W1:Y:S01]  /*0010*/  S2R R0, SR_TID.X ;  /* 0x0000000000007919 */ /* 0x000e620000002100 */
[----:B------:R-:W-:Y:S01]  /*0020*/  ULDC.64 UR4, c[0x0][0x218] ;  /* 0x0000860000047ab9 */ /* 0x000fe20000000a00 */
[----:B------:R-:W-:Y:S01]  /*0030*/  IMAD.MOV.U32 R10, RZ, RZ, RZ ;  /* 0x000000ffff0a7224 */ /* 0x000fe200078e00ff */
[----:B------:R-:W2:Y:S01]  /*0040*/  S2R R3, SR_CTAID.X ;  /* 0x0000000000037919 */ /* 0x000ea20000002500 */
[----:B-1----:R-:W-:Y:S02]  /*0050*/  LOP3.LUT R0, R0, 0x7f, RZ, 0xc0, !PT ;  /* 0x0000007f00007812 */ /* 0x002fe400078ec0ff */
[----:B--2---:R-:W-:-:S03]  /*0060*/  SHF.R.S32.HI R2, RZ, 0x18, R3 ;  /* 0x00000018ff027819 */ /* 0x004fc60000011403 */
[----:B------:R-:W-:Y:S01]  /*0070*/  IMAD R0, R3, 0x80, R0 ;  /* 0x0000008003007824 */ /* 0x000fe200078e0200 */
[----:B------:R-:W-:-:S04]  /*0080*/  SGXT R3, R2, 0x1 ;  /* 0x000000010203781a */ /* 0x000fc80000000200 */
[CC--:B------:R-:W-:Y:S02]  /*0090*/  LEA.HI R6, R3.reuse, R0.reuse, RZ, 0x2 ;  /* 0x0000000003067211 */ /* 0x0c0fe400078f10ff */
[----:B------:R-:W-:Y:S02]  /*00a0*/  LEA.HI R4, R3, R0, RZ, 0x4 ;  /* 0x0000000003047211 */ /* 0x000fe400078f20ff */
[----:B------:R-:W-:Y:S01]  /*00b0*/  SHF.R.S32.HI R7, RZ, 0x2, R6 ;  /* 0x00000002ff077819 */ /* 0x000fe20000011406 */
[----:B------:R-:W1:Y:S01]  /*00c0*/  LDC.64 R2, c[0x0][0x210] ;  /* 0x00008400ff027b82 */ /* 0x000e620000000a00 */
[--C-:B------:R-:W-:Y:S02]  /*00d0*/  SHF.R.S32.HI R5, RZ, 0x4, R4.reuse ;  /* 0x00000004ff057819 */ /* 0x100fe40000011404 */
[----:B------:R-:W-:Y:S02]  /*00e0*/  SHF.R.S32.HI R4, RZ, 0x1f, R4 ;  /* 0x0000001fff047819 */ /* 0x000fe40000011404 */
[----:B------:R-:W-:-:S02]  /*00f0*/  LEA.HI R8, R7, R7, RZ, 0x2 ;  /* 0x0000000707087211 */ /* 0x000fc400078f10ff */
[----:B------:R-:W-:Y:S02]  /*0100*/  LEA.HI R4, R4, R5, RZ, 0x9 ;  /* 0x0000000504047211 */ /* 0x000fe400078f48ff */
[----:B------:R-:W-:Y:S02]  /*0110*/  LOP3.LUT R8, R8, 0xfffffc, RZ, 0xc0, !PT ;  /* 0x00fffffc08087812 */ /* 0x000fe400078ec0ff */
[----:B------:R-:W-:-:S03]  /*0120*/  LOP3.LUT R4, R4, 0xfffffe00, RZ, 0xc0, !PT ;  /* 0xfffffe0004047812 */ /* 0x000fc600078ec0ff */
[----:B------:R-:W-:Y:S01]  /*0130*/  IMAD.IADD R8, R7, 0x1, -R8 ;  /* 0x0000000107087824 */ /* 0x000fe200078e0a08 */
[----:B------:R-:W-:Y:S01]  /*0140*/  LOP3.LUT R7, R6, 0xfffffc, RZ, 0xc0, !PT ;  /* 0x00fffffc06077812 */ /* 0x000fe200078ec0ff */
[----:B------:R-:W-:Y:S02]  /*0150*/  IMAD.IADD R4, R5, 0x1, -R4 ;  /* 0x0000000105047824 */ /* 0x000fe400078e0a04 */
[----:B------:R-:W-:Y:S02]  /*0160*/  IMAD.SHL.U32 R5, R8, 0x100, RZ ;  /* 0x0000010008057824 */ /* 0x000fe400078e00ff */
[----:B------:R-:W-:Y:S01]  /*0170*/  IMAD.IADD R7, R0, 0x1, -R7 ;  /* 0x0000000100077824 */ /* 0x000fe200078e0a07 */
[----:B------:R-:W-:Y:S01]  /*0180*/  ISETP.GE.AND P1, PT, R4, 0x100, PT ;  /* 0x000001000400780c */ /* 0x000fe20003f26270 */
[----:B------:R-:W-:Y:S01]  /*0190*/  IMAD.MOV.U32 R8, RZ, RZ, RZ ;  /* 0x000000ffff087224 */ /* 0x000fe200078e00ff */
[--C-:B------:R-:W-:Y:S01]  /*01a0*/  SHF.R.S32.HI R6, RZ, 0x1f, R4.reuse ;  /* 0x0000001fff067819 */ /* 0x100fe20000011404 */
[----:B------:R-:W-:Y:S01]  /*01b0*/  IMAD R7, R7, 0x100, R4 ;  /* 0x0000010007077824 */ /* 0x000fe200078e0204 */
[----:B------:R-:W-:-:S02]  /*01c0*/  IADD3 R9, P2, R4, R5, RZ ;  /* 0x0000000504097210 */ /* 0x000fc40007f5e0ff */
[----:B------:R-:W-:Y:S01]  /*01d0*/  ISETP.GT.AND P0, PT, R4, 0xff, PT ;  /* 0x000000ff0400780c */ /* 0x000fe20003f04270 */
[----:B-1----:R-:W-:Y:S01]  /*01e0*/  IMAD.WIDE R2, R7, 0x4, R2 ;  /* 0x0000000407027825 */ /* 0x002fe200078e0202 */
[----:B------:R-:W-:Y:S02]  /*01f0*/  LEA.HI.X.SX32 R4, R5, R6, 0x1, P2 ;  /* 0x0000000605047211 */ /* 0x000fe400010f0eff */
[----:B------:R-:W-:-:S04]  /*0200*/  LEA R6, P2, R9, UR4, 0x2 ;  /* 0x0000000409067c11 */ /* 0x000fc8000f8410ff */
[----:B------:R-:W-:Y:S01]  /*0210*/  LEA.HI.X R7, R9, UR5, R4, 0x2, P2 ;  /* 0x0000000509077c11 */ /* 0x000fe200090f1404 */
[----:B------:R-:W-:Y:S01]  /*0220*/  ULDC.64 UR4, c[0x0][0x208] ;  /* 0x0000820000047ab9 */ /* 0x000fe20000000a00 */
[----:B------:R-:W1:Y:S01]  /*0230*/  LDC.64 R4, c[0x0][0x220] ;  /* 0x00008800ff047b82 */ /* 0x000e620000000a00 */
[----:B------:R-:W2:Y:S04]  /*0240*/  @!P1 LDG.E.EL R8, desc[UR4][R2.64] ;  /* 0x0000000402089981 */ /* 0x000ea8000c2e1900 */
[----:B------:R-:W3:Y:S01]  /*0250*/  @P0 LDG.E.EL R10, desc[UR4][R6.64+-0x400] ;  /* 0xfffc0004060a0981 */ /* 0x000ee2000c2e1900 */
[----:B-1----:R-:W-:Y:S01]  /*0260*/  IMAD.WIDE R4, R0, 0x4, R4 ;  /* 0x0000000400047825 */ /* 0x002fe200078e0204 */
[----:B--2---:R-:W-:Y:S02]  /*0270*/  SEL R9, R8, RZ, !P1 ;  /* 0x000000ff08097207 */ /* 0x004fe40004800000 */
[----:B---3--:R-:W-:-:S05]  /*0280*/  @P1 SEL R9, R10, RZ, P0 ;  /* 0x000000ff0a091207 */ /* 0x008fca0000000000 */
[----:B------:R-:W-:Y:S01]  /*0290*/  STG.E desc[UR4][R4.64], R9 ;  /* 0x0000000904007986 */ /* 0x000fe2000c101904 */
[----:B------:R-:W-:Y:S05]  /*02a0*/  EXIT ;  /* 0x000000000000794d */ /* 0x000fea0003800000 */
.L_x_0:
[----:B------:R-:W-:-:S00]  /*02b0*/  BRA `(.L_x_0) ;  /* 0xfffffffc00fc7947 */ /* 0x000fc0000383ffff */
[----:B------:R-:W-:-:S00]  /*02c0*/  NOP ;  /* 0x0000000000007918 */ /* 0x000fc00000000000 */
        /* <DEDUP_REMOVED lines=11> */
.L_x_1:


//--------------------- .nv.constant0.triton_poi_fused_repeat_1 --------------------------
	.section	.nv.constant0.triton_poi_fused_repeat_1,"a",@progbits
	.sectionflags	@""
	.align	4
.nv.constant0.triton_poi_fused_repeat_1:
	.zero		556
